	.headerflags	@"EF_CUDA_TEXMODE_UNIFIED EF_CUDA_64BIT_ADDRESS EF_CUDA_ACCELERATORS EF_CUDA_SM90 EF_CUDA_VIRTUAL_SM(EF_CUDA_SM90)"
	.elftype	@"ET_EXEC"


//--------------------- .nv.info                  --------------------------
	.section	.nv.info,"",@"SHT_CUDA_INFO"
	.align	4


	//----- nvinfo : EIATTR_REGCOUNT
	.align		4
        /*0000*/ 	.byte	0x04, 0x2f
        /*0002*/ 	.short	(.L_1 - .L_0)
	.align		4
.L_0:
        /*0004*/ 	.word	index@(triton_poi_fused_relu_14)
        /*0008*/ 	.word	0x00000008


	//----- nvinfo : EIATTR_MIN_STACK_SIZE
	.align		4
.L_1:
        /*000c*/ 	.byte	0x04, 0x12
        /*000e*/ 	.short	(.L_3 - .L_2)
	.align		4
.L_2:
        /*0010*/ 	.word	index@(triton_poi_fused_relu_14)
        /*0014*/ 	.word	0x00000000


	//----- nvinfo : EIATTR_FRAME_SIZE
	.align		4
.L_3:
        /*0018*/ 	.byte	0x04, 0x11
        /*001a*/ 	.short	(.L_5 - .L_4)
	.align		4
.L_4:
        /*001c*/ 	.word	index@(triton_poi_fused_relu_14)
        /*0020*/ 	.word	0x00000000


	//----- nvinfo : EIATTR_MIN_STACK_SIZE
	.align		4
.L_5:
        /*0024*/ 	.byte	0x04, 0x12
        /*0026*/ 	.short	(.L_7 - .L_6)
	.align		4
.L_6:
        /*0028*/ 	.word	index@(triton_poi_fused_relu_14)
        /*002c*/ 	.word	0x00000000
.L_7:


//--------------------- .nv.info.triton_poi_fused_relu_14 --------------------------
	.section	.nv.info.triton_poi_fused_relu_14,"",@"SHT_CUDA_INFO"
	.sectionflags	@""
	.align	4


	//----- nvinfo : EIATTR_CUDA_API_VERSION
	.align		4
        /*0000*/ 	.byte	0x04, 0x37
        /*0002*/ 	.short	(.L_9 - .L_8)
.L_8:
        /*0004*/ 	.word	0x0000007c


	//----- nvinfo : EIATTR_KPARAM_INFO
	.align		4
.L_9:
        /*0008*/ 	.byte	0x04, 0x17
        /*000a*/ 	.short	(.L_11 - .L_10)
.L_10:
        /*000c*/ 	.word	0x00000000
        /*0010*/ 	.short	0x0001
        /*0012*/ 	.short	0x0008
        /*0014*/ 	.byte	0x00, 0xf0, 0x11, 0x00


	//----- nvinfo : EIATTR_KPARAM_INFO
	.align		4
.L_11:
        /*0018*/ 	.byte	0x04, 0x17
        /*001a*/ 	.short	(.L_13 - .L_12)
.L_12:
        /*001c*/ 	.word	0x00000000
        /*0020*/ 	.short	0x0000
        /*0022*/ 	.short	0x0000
        /*0024*/ 	.byte	0x00, 0xf4, 0x21, 0x00


	//----- nvinfo : EIATTR_SPARSE_MMA_MASK
	.align		4
.L_13:
        /*0028*/ 	.byte	0x03, 0x50
        /*002a*/ 	.short	0x0000


	//----- nvinfo : EIATTR_MAXREG_COUNT
	.align		4
        /*002c*/ 	.byte	0x03, 0x1b
        /*002e*/ 	.short	0x00ff


	//----- nvinfo : EIATTR_EXIT_INSTR_OFFSETS
	.align		4
        /*0030*/ 	.byte	0x04, 0x1c
        /*0032*/ 	.short	(.L_15 - .L_14)


	//   ....[0]....
.L_14:
        /*0034*/ 	.word	0x000000f0


	//----- nvinfo : EIATTR_REQNTID
	.align		4
.L_15:
        /*0038*/ 	.byte	0x04, 0x10
        /*003a*/ 	.short	(.L_17 - .L_16)
.L_16:
        /*003c*/ 	.word	0x00000080
        /*0040*/ 	.word	0x00000001
        /*0044*/ 	.word	0x00000001


	//----- nvinfo : EIATTR_CBANK_PARAM_SIZE
	.align		4
.L_17:
        /*0048*/ 	.byte	0x03, 0x19
        /*004a*/ 	.short	0x000c


	//----- nvinfo : EIATTR_PARAM_CBANK
	.align		4
        /*004c*/ 	.byte	0x04, 0x0a
        /*004e*/ 	.short	(.L_19 - .L_18)
	.align		4
.L_18:
        /*0050*/ 	.word	index@(.nv.constant0.triton_poi_fused_relu_14)
        /*0054*/ 	.short	0x0210
        /*0056*/ 	.short	0x000c


	//----- nvinfo : EIATTR_SW_WAR
	.align		4
.L_19:
        /*0058*/ 	.byte	0x04, 0x36
        /*005a*/ 	.short	(.L_21 - .L_20)
.L_20:
        /*005c*/ 	.word	0x00000008
.L_21:


//--------------------- .nv.callgraph             --------------------------
	.section	.nv.callgraph,"",@"SHT_CUDA_CALLGRAPH"
	.align	4
	.sectionentsize	8
	.align		4
        /*0000*/ 	.word	0x00000000
	.align		4
        /*0004*/ 	.word	0xffffffff
	.align		4
        /*0008*/ 	.word	0x00000000
	.align		4
        /*000c*/ 	.word	0xfffffffe
	.align		4
        /*0010*/ 	.word	0x00000000
	.align		4
        /*0014*/ 	.word	0xfffffffd
	.align		4
        /*0018*/ 	.word	0x00000000
	.align		4
        /*001c*/ 	.word	0xfffffffc


//--------------------- .text.triton_poi_fused_relu_14 --------------------------
	.section	.text.triton_poi_fused_relu_14,"ax",@progbits
	.align	128
        .global         triton_poi_fused_relu_14
        .type           triton_poi_fused_relu_14,@function
        .size           triton_poi_fused_relu_14,(.L_x_1 - triton_poi_fused_relu_14)
        .other          triton_poi_fused_relu_14,@"STO_CUDA_ENTRY STV_DEFAULT"
triton_poi_fused_relu_14:
.text.triton_poi_fused_relu_14:
[----:B------:R-:W-:Y:S01]  /*0000*/  LDC R1, c[0x0][0x28] ;  /* 0x00000a00ff017b82 */ /* 0x000fe20000000800 */
[----:B------:R-:W1:Y:S07]  /*0010*/  S2R R0, SR_TID.X ;  /* 0x0000000000007919 */ /* 0x000e6e0000002100 */
[----:B------:R-:W2:Y:S01]  /*0020*/  LDC.64 R2, c[0x0][0x210] ;  /* 0x00008400ff027b82 */ /* 0x000ea20000000a00 */
[----:B------:R-:W-:Y:S01]  /*0030*/  ULDC.64 UR4, c[0x0][0x208] ;  /* 0x0000820000047ab9 */ /* 0x000fe20000000a00 */
[----:B------:R-:W3:Y:S01]  /*0040*/  S2R R5, SR_CTAID.X ;  /* 0x0000000000057919 */ /* 0x000ee20000002500 */
[----:B-1----:R-:W-:-:S05]  /*0050*/  IMAD.SHL.U32 R0, R0, 0x2, RZ ;  /* 0x0000000200007824 */ /* 0x002fca00078e00ff */
[----:B------:R-:W-:-:S05]  /*0060*/  LOP3.LUT R0, R0, 0xfe, RZ, 0xc0, !PT ;  /* 0x000000fe00007812 */ /* 0x000fca00078ec0ff */
[----:B---3--:R-:W-:-:S04]  /*0070*/  IMAD R5, R5, 0x100, R0 ;  /* 0x0000010005057824 */ /* 0x008fc800078e0200 */
[----:B--2---:R-:W-:-:S05]  /*0080*/  IMAD.WIDE R2, R5, 0x4, R2 ;  /* 0x0000000405027825 */ /* 0x004fca00078e0202 */
[----:B------:R-:W2:Y:S02]  /*0090*/  LDG.E.64 R4, desc[UR4][R2.64] ;  /* 0x0000000402047981 */ /* 0x000ea4000c1e1b00 */
[C---:B--2---:R-:W-:Y:S02]  /*00a0*/  FSETP.GEU.AND P0, PT, R4.reuse, RZ, PT ;  /* 0x000000ff0400720b */ /* 0x044fe40003f0e000 */
[C---:B------:R-:W-:Y:S02]  /*00b0*/  FSETP.GEU.AND P1, PT, R5.reuse, RZ, PT ;  /* 0x000000ff0500720b */ /* 0x040fe40003f2e000 */
[----:B------:R-:W-:Y:S02]  /*00c0*/  FSEL R4, R4, RZ, P0 ;  /* 0x000000ff04047208 */ /* 0x000fe40000000000 */
[----:B------:R-:W-:-:S05]  /*00d0*/  FSEL R5, R5, RZ, P1 ;  /* 0x000000ff05057208 */ /* 0x000fca0000800000 */
[----:B------:R-:W-:Y:S01]  /*00e0*/  STG.E.64 desc[UR4][R2.64], R4 ;  /* 0x0000000402007986 */ /* 0x000fe2000c101b04 */
[----:B------:R-:W-:Y:S05]  /*00f0*/  EXIT ;  /* 0x000000000000794d */ /* 0x000fea0003800000 */
.L_x_0:
[----:B------:R-:W-:-:S00]  /*0100*/  BRA `(.L_x_0) ;  /* 0xfffffffc00fc7947 */ /* 0x000fc0000383ffff */
[----:B------:R-:W-:-:S00]  /*0110*/  NOP ;  /* 0x0000000000007918 */ /* 0x000fc00000000000 */
        /* <DEDUP_REMOVED lines=14> */
.L_x_1:


//--------------------- .nv.constant0.triton_poi_fused_relu_14 --------------------------
	.section	.nv.constant0.triton_poi_fused_relu_14,"a",@progbits
	.sectionflags	@""
	.align	4
.nv.constant0.triton_poi_fused_relu_14:
	.zero		540
